//
// Generated by NVIDIA NVVM Compiler
//
// Compiler Build ID: CL-36424714
// Cuda compilation tools, release 13.0, V13.0.88
// Based on NVVM 20.0.0
//

.version 9.0
.target sm_100
.address_size 64

	// .globl	_Z7rmsnormPfS_

.visible .entry _Z7rmsnormPfS_(
	.param .u64 .ptr .align 1 _Z7rmsnormPfS__param_0,
	.param .u64 .ptr .align 1 _Z7rmsnormPfS__param_1
)
{
	.reg .pred 	%p<4>;
	.reg .b32 	%r<20>;
	.reg .b32 	%f<71>;
	.reg .b64 	%rd<12>;

	ld.param.u64 	%rd3, [_Z7rmsnormPfS__param_0];
	ld.param.u64 	%rd4, [_Z7rmsnormPfS__param_1];
	mov.u32 	%r11, %ctaid.x;
	mov.u32 	%r12, %ntid.x;
	mov.u32 	%r13, %tid.x;
	mad.lo.s32 	%r1, %r11, %r12, %r13;
	setp.gt.s32 	%p1, %r1, 8191;
	@%p1 bra 	$L__BB0_5;
	shl.b32 	%r18, %r1, 12;
	cvta.to.global.u64 	%rd5, %rd3;
	add.s64 	%rd1, %rd5, 32;
	mov.f32 	%f70, 0f00000000;
	mov.b32 	%r17, 0;
	mov.u32 	%r16, %r18;
$L__BB0_2:
	mul.wide.s32 	%rd6, %r16, 4;
	add.s64 	%rd7, %rd1, %rd6;
	ld.global.f32 	%f5, [%rd7+-32];
	fma.rn.f32 	%f6, %f5, %f5, %f70;
	ld.global.f32 	%f7, [%rd7+-28];
	fma.rn.f32 	%f8, %f7, %f7, %f6;
	ld.global.f32 	%f9, [%rd7+-24];
	fma.rn.f32 	%f10, %f9, %f9, %f8;
	ld.global.f32 	%f11, [%rd7+-20];
	fma.rn.f32 	%f12, %f11, %f11, %f10;
	ld.global.f32 	%f13, [%rd7+-16];
	fma.rn.f32 	%f14, %f13, %f13, %f12;
	ld.global.f32 	%f15, [%rd7+-12];
	fma.rn.f32 	%f16, %f15, %f15, %f14;
	ld.global.f32 	%f17, [%rd7+-8];
	fma.rn.f32 	%f18, %f17, %f17, %f16;
	ld.global.f32 	%f19, [%rd7+-4];
	fma.rn.f32 	%f20, %f19, %f19, %f18;
	ld.global.f32 	%f21, [%rd7];
	fma.rn.f32 	%f22, %f21, %f21, %f20;
	ld.global.f32 	%f23, [%rd7+4];
	fma.rn.f32 	%f24, %f23, %f23, %f22;
	ld.global.f32 	%f25, [%rd7+8];
	fma.rn.f32 	%f26, %f25, %f25, %f24;
	ld.global.f32 	%f27, [%rd7+12];
	fma.rn.f32 	%f28, %f27, %f27, %f26;
	ld.global.f32 	%f29, [%rd7+16];
	fma.rn.f32 	%f30, %f29, %f29, %f28;
	ld.global.f32 	%f31, [%rd7+20];
	fma.rn.f32 	%f32, %f31, %f31, %f30;
	ld.global.f32 	%f33, [%rd7+24];
	fma.rn.f32 	%f34, %f33, %f33, %f32;
	ld.global.f32 	%f35, [%rd7+28];
	fma.rn.f32 	%f70, %f35, %f35, %f34;
	add.s32 	%r17, %r17, 16;
	add.s32 	%r16, %r16, 16;
	setp.ne.s32 	%p2, %r17, 4096;
	@%p2 bra 	$L__BB0_2;
	fma.rn.f32 	%f36, %f70, 0f39800000, 0f3727C5AC;
	sqrt.rn.f32 	%f37, %f36;
	rcp.rn.f32 	%f3, %f37;
	cvta.to.global.u64 	%rd8, %rd4;
	add.s64 	%rd2, %rd8, 32;
	mov.b32 	%r19, 0;
$L__BB0_4:
	mul.wide.s32 	%rd9, %r18, 4;
	add.s64 	%rd10, %rd1, %rd9;
	add.s64 	%rd11, %rd2, %rd9;
	ld.global.f32 	%f38, [%rd10+-32];
	mul.f32 	%f39, %f3, %f38;
	st.global.f32 	[%rd11+-32], %f39;
	ld.global.f32 	%f40, [%rd10+-28];
	mul.f32 	%f41, %f3, %f40;
	st.global.f32 	[%rd11+-28], %f41;
	ld.global.f32 	%f42, [%rd10+-24];
	mul.f32 	%f43, %f3, %f42;
	st.global.f32 	[%rd11+-24], %f43;
	ld.global.f32 	%f44, [%rd10+-20];
	mul.f32 	%f45, %f3, %f44;
	st.global.f32 	[%rd11+-20], %f45;
	ld.global.f32 	%f46, [%rd10+-16];
	mul.f32 	%f47, %f3, %f46;
	st.global.f32 	[%rd11+-16], %f47;
	ld.global.f32 	%f48, [%rd10+-12];
	mul.f32 	%f49, %f3, %f48;
	st.global.f32 	[%rd11+-12], %f49;
	ld.global.f32 	%f50, [%rd10+-8];
	mul.f32 	%f51, %f3, %f50;
	st.global.f32 	[%rd11+-8], %f51;
	ld.global.f32 	%f52, [%rd10+-4];
	mul.f32 	%f53, %f3, %f52;
	st.global.f32 	[%rd11+-4], %f53;
	ld.global.f32 	%f54, [%rd10];
	mul.f32 	%f55, %f3, %f54;
	st.global.f32 	[%rd11], %f55;
	ld.global.f32 	%f56, [%rd10+4];
	mul.f32 	%f57, %f3, %f56;
	st.global.f32 	[%rd11+4], %f57;
	ld.global.f32 	%f58, [%rd10+8];
	mul.f32 	%f59, %f3, %f58;
	st.global.f32 	[%rd11+8], %f59;
	ld.global.f32 	%f60, [%rd10+12];
	mul.f32 	%f61, %f3, %f60;
	st.global.f32 	[%rd11+12], %f61;
	ld.global.f32 	%f62, [%rd10+16];
	mul.f32 	%f63, %f3, %f62;
	st.global.f32 	[%rd11+16], %f63;
	ld.global.f32 	%f64, [%rd10+20];
	mul.f32 	%f65, %f3, %f64;
	st.global.f32 	[%rd11+20], %f65;
	ld.global.f32 	%f66, [%rd10+24];
	mul.f32 	%f67, %f3, %f66;
	st.global.f32 	[%rd11+24], %f67;
	ld.global.f32 	%f68, [%rd10+28];
	mul.f32 	%f69, %f3, %f68;
	st.global.f32 	[%rd11+28], %f69;
	add.s32 	%r19, %r19, 16;
	add.s32 	%r18, %r18, 16;
	setp.ne.s32 	%p3, %r19, 4096;
	@%p3 bra 	$L__BB0_4;
$L__BB0_5:
	ret;

}


// ===== COMPILED SASS (sm_100) =====

	.target	sm_100

	.elftype	@"ET_EXEC"


//--------------------- .note.nv.tkinfo           --------------------------
	.section	.note.nv.tkinfo,"",@"SHT_NOTE"
	.sectionflags	@"SHF_NOTE_NV_TKINFO"
	.tkinfo
        /*0018*/ 	.word	0x00000002
        /*0030*/ 	.string	""
        /*0030*/ 	.string	"ptxas"
        /*0030*/ 	.string	"Cuda compilation tools, release 13.0, V13.0.88"
        /*0030*/ 	.string	"Build cuda_13.0.r13.0/compiler.36424714_0"
        /*0030*/ 	.string	"-arch sm_100 -m 64 "



//--------------------- .note.nv.cuinfo           --------------------------
	.section	.note.nv.cuinfo,"",@"SHT_NOTE"
	.sectionflags	@"SHF_NOTE_NV_CUINFO"
        /*0018*/ 	.short	0x0002
        /*001a*/ 	.short	0x0064
        /*001c*/ 	.short	0x0082
	.zero		2


//--------------------- .nv.info                  --------------------------
	.section	.nv.info,"",@"SHT_CUDA_INFO"
	.align	4


	//----- nvinfo : EIATTR_REGCOUNT
	.align		4
        /*0000*/ 	.byte	0x04, 0x2f
        /*0002*/ 	.short	(.L_1 - .L_0)
	.align		4
.L_0:
        /*0004*/ 	.word	index@(_Z7rmsnormPfS_)
        /*0008*/ 	.word	0x00000020


	//----- nvinfo : EIATTR_FRAME_SIZE
	.align		4
.L_1:
        /*000c*/ 	.byte	0x04, 0x11
        /*000e*/ 	.short	(.L_3 - .L_2)
	.align		4
.L_2:
        /*0010*/ 	.word	index@($__internal_1_$__cuda_sm20_sqrt_rn_f32_slowpath)
        /*0014*/ 	.word	0x00000000


	//----- nvinfo : EIATTR_FRAME_SIZE
	.align		4
.L_3:
        /*0018*/ 	.byte	0x04, 0x11
        /*001a*/ 	.short	(.L_5 - .L_4)
	.align		4
.L_4:
        /*001c*/ 	.word	index@($__internal_0_$__cuda_sm20_rcp_rn_f32_slowpath)
        /*0020*/ 	.word	0x00000000


	//----- nvinfo : EIATTR_FRAME_SIZE
	.align		4
.L_5:
        /*0024*/ 	.byte	0x04, 0x11
        /*0026*/ 	.short	(.L_7 - .L_6)
	.align		4
.L_6:
        /*0028*/ 	.word	index@(_Z7rmsnormPfS_)
        /*002c*/ 	.word	0x00000000


	//----- nvinfo : EIATTR_MIN_STACK_SIZE
	.align		4
.L_7:
        /*0030*/ 	.byte	0x04, 0x12
        /*0032*/ 	.short	(.L_9 - .L_8)
	.align		4
.L_8:
        /*0034*/ 	.word	index@(_Z7rmsnormPfS_)
        /*0038*/ 	.word	0x00000000
.L_9:


//--------------------- .nv.compat                --------------------------
	.section	.nv.compat,"",@"SHT_CUDA_COMPAT_INFO"
	.align	4
        /*0000*/ 	.byte	0x02, 0x09, 0x00, 0x00, 0x02, 0x02, 0x01, 0x00, 0x02, 0x05, 0x05, 0x00, 0x03, 0x07, 0x01, 0x01
        /*0010*/ 	.byte	0x02, 0x03, 0x00, 0x00, 0x02, 0x06, 0x01, 0x00, 0x04, 0x0b, 0x08, 0x00, 0x01, 0x00, 0x00, 0x00
        /*0020*/ 	.byte	0x00, 0x00, 0x00, 0x00


//--------------------- .nv.info._Z7rmsnormPfS_   --------------------------
	.section	.nv.info._Z7rmsnormPfS_,"",@"SHT_CUDA_INFO"
	.sectionflags	@""
	.align	4


	//----- nvinfo : EIATTR_CUDA_API_VERSION
	.align		4
        /*0000*/ 	.byte	0x04, 0x37
        /*0002*/ 	.short	(.L_11 - .L_10)
.L_10:
        /*0004*/ 	.word	0x00000082


	//----- nvinfo : EIATTR_KPARAM_INFO
	.align		4
.L_11:
        /*0008*/ 	.byte	0x04, 0x17
        /*000a*/ 	.short	(.L_13 - .L_12)
.L_12:
        /*000c*/ 	.word	0x00000000
        /*0010*/ 	.short	0x0001
        /*0012*/ 	.short	0x0008
        /*0014*/ 	.byte	0x00, 0xf5, 0x21, 0x00


	//----- nvinfo : EIATTR_KPARAM_INFO
	.align		4
.L_13:
        /*0018*/ 	.byte	0x04, 0x17
        /*001a*/ 	.short	(.L_15 - .L_14)
.L_14:
        /*001c*/ 	.word	0x00000000
        /*0020*/ 	.short	0x0000
        /*0022*/ 	.short	0x0000
        /*0024*/ 	.byte	0x00, 0xf5, 0x21, 0x00


	//----- nvinfo : EIATTR_SPARSE_MMA_MASK
	.align		4
.L_15:
        /*0028*/ 	.byte	0x03, 0x50
        /*002a*/ 	.short	0x0000


	//----- nvinfo : EIATTR_MAXREG_COUNT
	.align		4
        /*002c*/ 	.byte	0x03, 0x1b
        /*002e*/ 	.short	0x00ff


	//----- nvinfo : EIATTR_MERCURY_ISA_VERSION
	.align		4
        /*0030*/ 	.byte	0x03, 0x5f
        /*0032*/ 	.short	0x0101


	//----- nvinfo : EIATTR_VRC_CTA_INIT_COUNT
	.align		4
        /*0034*/ 	.byte	0x02, 0x4a
	.zero		1
	.zero		1


	//----- nvinfo : EIATTR_EXIT_INSTR_OFFSETS
	.align		4
        /*0038*/ 	.byte	0x04, 0x1c
        /*003a*/ 	.short	(.L_17 - .L_16)


	//   ....[0]....
.L_16:
        /*003c*/ 	.word	0x00000060


	//   ....[1]....
        /*0040*/ 	.word	0x00001370


	//----- nvinfo : EIATTR_CRS_STACK_SIZE
	.align		4
.L_17:
        /*0044*/ 	.byte	0x04, 0x1e
        /*0046*/ 	.short	(.L_19 - .L_18)
.L_18:
        /*0048*/ 	.word	0x00000000


	//----- nvinfo : EIATTR_CBANK_PARAM_SIZE
	.align		4
.L_19:
        /*004c*/ 	.byte	0x03, 0x19
        /*004e*/ 	.short	0x0010


	//----- nvinfo : EIATTR_PARAM_CBANK
	.align		4
        /*0050*/ 	.byte	0x04, 0x0a
        /*0052*/ 	.short	(.L_21 - .L_20)
	.align		4
.L_20:
        /*0054*/ 	.word	index@(.nv.constant0._Z7rmsnormPfS_)
        /*0058*/ 	.short	0x0380
        /*005a*/ 	.short	0x0010


	//----- nvinfo : EIATTR_SW_WAR
	.align		4
.L_21:
        /*005c*/ 	.byte	0x04, 0x36
        /*005e*/ 	.short	(.L_23 - .L_22)
.L_22:
        /*0060*/ 	.word	0x00000008
.L_23:


//--------------------- .nv.callgraph             --------------------------
	.section	.nv.callgraph,"",@"SHT_CUDA_CALLGRAPH"
	.align	4
	.sectionentsize	8
	.align		4
        /*0000*/ 	.word	0x00000000
	.align		4
        /*0004*/ 	.word	0xffffffff
	.align		4
        /*0008*/ 	.word	0x00000000
	.align		4
        /*000c*/ 	.word	0xfffffffe
	.align		4
        /*0010*/ 	.word	0x00000000
	.align		4
        /*0014*/ 	.word	0xfffffffd
	.align		4
        /*0018*/ 	.word	0x00000000
	.align		4
        /*001c*/ 	.word	0xfffffffc


//--------------------- .text._Z7rmsnormPfS_      --------------------------
	.section	.text._Z7rmsnormPfS_,"ax",@progbits
	.align	128
        .global         _Z7rmsnormPfS_
        .type           _Z7rmsnormPfS_,@function
        .size           _Z7rmsnormPfS_,(.L_x_15 - _Z7rmsnormPfS_)
        .other          _Z7rmsnormPfS_,@"STO_CUDA_ENTRY STV_DEFAULT"
_Z7rmsnormPfS_:
.text._Z7rmsnormPfS_:
[----:B------:R-:W-:Y:S01]  /*0000*/  LDC R1, c[0x0][0x37c] ;  /* 0x0000df00ff017b82 */ /* 0x000fe20000000800 */
[----:B------:R-:W0:Y:S07]  /*0010*/  S2R R0, SR_TID.X ;  /* 0x0000000000007919 */ /* 0x000e2e0000002100 */
[----:B------:R-:W0:Y:S08]  /*0020*/  S2UR UR4, SR_CTAID.X ;  /* 0x00000000000479c3 */ /* 0x000e300000002500 */
[----:B------:R-:W0:Y:S02]  /*0030*/  LDC R9, c[0x0][0x360] ;  /* 0x0000d800ff097b82 */ /* 0x000e240000000800 */
[----:B0-----:R-:W-:-:S05]  /*0040*/  IMAD R9, R9, UR4, R0 ;  /* 0x0000000409097c24 */ /* 0x001fca000f8e0200 */
[----:B------:R-:W-:-:S13]  /*0050*/  ISETP.GT.AND P0, PT, R9, 0x1fff, PT ;  /* 0x00001fff0900780c */ /* 0x000fda0003f04270 */
[----:B------:R-:W-:Y:S05]  /*0060*/  @P0 EXIT ;  /* 0x000000000000094d */ /* 0x000fea0003800000 */
[----:B------:R-:W0:Y:S01]  /*0070*/  LDCU.64 UR4, c[0x0][0x380] ;  /* 0x00007000ff0477ac */ /* 0x000e220008000a00 */
[----:B------:R-:W-:Y:S01]  /*0080*/  SHF.L.U32 R9, R9, 0xc, RZ ;  /* 0x0000000c09097819 */ /* 0x000fe200000006ff */
[----:B------:R-:W1:Y:S01]  /*0090*/  LDCU.64 UR8, c[0x0][0x358] ;  /* 0x00006b00ff0877ac */ /* 0x000e620008000a00 */
[----:B0-----:R-:W-:-:S04]  /*00a0*/  UIADD3 UR4, UP0, UPT, UR4, 0x20, URZ ;  /* 0x0000002004047890 */ /* 0x001fc8000ff1e0ff */
[----:B------:R-:W-:Y:S02]  /*00b0*/  UIADD3.X UR5, UPT, UPT, URZ, UR5, URZ, UP0, !UPT ;  /* 0x00000005ff057290 */ /* 0x000fe400087fe4ff */
[----:B------:R-:W-:-:S04]  /*00c0*/  MOV R4, UR4 ;  /* 0x0000000400047c02 */ /* 0x000fc80008000f00 */
[----:B------:R-:W-:-:S03]  /*00d0*/  MOV R5, UR5 ;  /* 0x0000000500057c02 */ /* 0x000fc60008000f00 */
[----:B------:R-:W-:-:S05]  /*00e0*/  IMAD.WIDE R2, R9, 0x4, R4 ;  /* 0x0000000409027825 */ /* 0x000fca00078e0204 */
[----:B-1----:R-:W2:Y:S04]  /*00f0*/  LDG.E R0, desc[UR8][R2.64+-0x20] ;  /* 0xffffe00802007981 */ /* 0x002ea8000c1e1900 */
[----:B------:R-:W3:Y:S04]  /*0100*/  LDG.E R15, desc[UR8][R2.64+-0x1c] ;  /* 0xffffe408020f7981 */ /* 0x000ee8000c1e1900 */
[----:B------:R-:W4:Y:S04]  /*0110*/  LDG.E R17, desc[UR8][R2.64+-0x18] ;  /* 0xffffe80802117981 */ /* 0x000f28000c1e1900 */
[----:B------:R-:W5:Y:S04]  /*0120*/  LDG.E R19, desc[UR8][R2.64+-0x14] ;  /* 0xffffec0802137981 */ /* 0x000f68000c1e1900 */
        /* <DEDUP_REMOVED lines=11> */
[----:B------:R-:W5:Y:S01]  /*01e0*/  LDG.E R13, desc[UR8][R2.64+0x1c] ;  /* 0x00001c08020d7981 */ /* 0x000f62000c1e1900 */
[----:B------:R-:W-:Y:S01]  /*01f0*/  UMOV UR4, 0x10 ;  /* 0x0000001000047882 */ /* 0x000fe20000000000 */
[----:B--2---:R-:W-:-:S04]  /*0200*/  FFMA R0, R0, R0, RZ ;  /* 0x0000000000007223 */ /* 0x004fc800000000ff */
[----:B---3--:R-:W-:-:S04]  /*0210*/  FFMA R0, R15, R15, R0 ;  /* 0x0000000f0f007223 */ /* 0x008fc80000000000 */
[----:B----4-:R-:W-:-:S04]  /*0220*/  FFMA R0, R17, R17, R0 ;  /* 0x0000001111007223 */ /* 0x010fc80000000000 */
[----:B-----5:R-:W-:-:S04]  /*0230*/  FFMA R0, R19, R19, R0 ;  /* 0x0000001313007223 */ /* 0x020fc80000000000 */
[----:B------:R-:W-:-:S04]  /*0240*/  FFMA R0, R21, R21, R0 ;  /* 0x0000001515007223 */ /* 0x000fc80000000000 */
[----:B------:R-:W-:-:S04]  /*0250*/  FFMA R0, R23, R23, R0 ;  /* 0x0000001717007223 */ /* 0x000fc80000000000 */
[----:B------:R-:W-:-:S04]  /*0260*/  FFMA R0, R25, R25, R0 ;  /* 0x0000001919007223 */ /* 0x000fc80000000000 */
[----:B------:R-:W-:-:S04]  /*0270*/  FFMA R0, R27, R27, R0 ;  /* 0x0000001b1b007223 */ /* 0x000fc80000000000 */
[----:B------:R-:W-:-:S04]  /*0280*/  FFMA R29, R29, R29, R0 ;  /* 0x0000001d1d1d7223 */ /* 0x000fc80000000000 */
[----:B------:R-:W-:-:S04]  /*0290*/  FFMA R12, R12, R12, R29 ;  /* 0x0000000c0c0c7223 */ /* 0x000fc8000000001d */
[----:B------:R-:W-:-:S04]  /*02a0*/  FFMA R11, R11, R11, R12 ;  /* 0x0000000b0b0b7223 */ /* 0x000fc8000000000c */
[----:B------:R-:W-:-:S04]  /*02b0*/  FFMA R11, R10, R10, R11 ;  /* 0x0000000a0a0b7223 */ /* 0x000fc8000000000b */
[----:B------:R-:W-:Y:S01]  /*02c0*/  FFMA R8, R8, R8, R11 ;  /* 0x0000000808087223 */ /* 0x000fe2000000000b */
[----:B------:R-:W-:-:S03]  /*02d0*/  IADD3 R11, PT, PT, R9, 0x10, RZ ;  /* 0x00000010090b7810 */ /* 0x000fc60007ffe0ff */
[----:B------:R-:W-:-:S04]  /*02e0*/  FFMA R7, R7, R7, R8 ;  /* 0x0000000707077223 */ /* 0x000fc80000000008 */
[----:B------:R-:W-:-:S04]  /*02f0*/  FFMA R6, R6, R6, R7 ;  /* 0x0000000606067223 */ /* 0x000fc80000000007 */
[----:B------:R-:W-:-:S07]  /*0300*/  FFMA R26, R13, R13, R6 ;  /* 0x0000000d0d1a7223 */ /* 0x000fce0000000006 */
.L_x_0:
[----:B------:R-:W-:-:S05]  /*0310*/  IMAD.WIDE R20, R11, 0x4, R4 ;  /* 0x000000040b147825 */ /* 0x000fca00078e0204 */
[----:B------:R-:W2:Y:S04]  /*0320*/  LDG.E R15, desc[UR8][R20.64+-0x20] ;  /* 0xffffe008140f7981 */ /* 0x000ea8000c1e1900 */
        /* <DEDUP_REMOVED lines=13> */
[----:B------:R-:W-:-:S03]  /*0400*/  IADD3 R13, PT, PT, R11, 0x10, RZ ;  /* 0x000000100b0d7810 */ /* 0x000fc60007ffe0ff */
[----:B------:R-:W5:Y:S02]  /*0410*/  LDG.E R19, desc[UR8][R20.64+0x18] ;  /* 0x0000180814137981 */ /* 0x000f64000c1e1900 */
[----:B------:R-:W-:Y:S02]  /*0420*/  IMAD.WIDE R12, R13, 0x4, R4 ;  /* 0x000000040d0c7825 */ /* 0x000fe400078e0204 */
[----:B------:R0:W5:Y:S04]  /*0430*/  LDG.E R18, desc[UR8][R20.64+0x1c] ;  /* 0x00001c0814127981 */ /* 0x000168000c1e1900 */
[----:B------:R-:W5:Y:S04]  /*0440*/  LDG.E R17, desc[UR8][R12.64+-0x20] ;  /* 0xffffe0080c117981 */ /* 0x000f68000c1e1900 */
[----:B------:R-:W5:Y:S01]  /*0450*/  LDG.E R16, desc[UR8][R12.64+-0x1c] ;  /* 0xffffe4080c107981 */ /* 0x000f62000c1e1900 */
[----:B--2---:R-:W-:-:S03]  /*0460*/  FFMA R29, R15, R15, R26 ;  /* 0x0000000f0f1d7223 */ /* 0x004fc6000000001a */
[----:B------:R-:W2:Y:S01]  /*0470*/  LDG.E R15, desc[UR8][R12.64+-0x18] ;  /* 0xffffe8080c0f7981 */ /* 0x000ea2000c1e1900 */
[----:B---3--:R-:W-:-:S03]  /*0480*/  FFMA R29, R14, R14, R29 ;  /* 0x0000000e0e1d7223 */ /* 0x008fc6000000001d */
[----:B------:R-:W3:Y:S01]  /*0490*/  LDG.E R14, desc[UR8][R12.64+-0x14] ;  /* 0xffffec080c0e7981 */ /* 0x000ee2000c1e1900 */
[----:B----4-:R-:W-:-:S03]  /*04a0*/  FFMA R29, R10, R10, R29 ;  /* 0x0000000a0a1d7223 */ /* 0x010fc6000000001d */
[----:B------:R-:W4:Y:S04]  /*04b0*/  LDG.E R26, desc[UR8][R12.64+-0x10] ;  /* 0xfffff0080c1a7981 */ /* 0x000f28000c1e1900 */
[----:B------:R-:W4:Y:S01]  /*04c0*/  LDG.E R10, desc[UR8][R12.64+-0xc] ;  /* 0xfffff4080c0a7981 */ /* 0x000f22000c1e1900 */
[----:B-----5:R-:W-:-:S04]  /*04d0*/  FFMA R8, R8, R8, R29 ;  /* 0x0000000808087223 */ /* 0x020fc8000000001d */
[----:B0-----:R-:W-:Y:S02]  /*04e0*/  FFMA R20, R27, R27, R8 ;  /* 0x0000001b1b147223 */ /* 0x001fe40000000008 */
[----:B------:R-:W5:Y:S02]  /*04f0*/  LDG.E R8, desc[UR8][R12.64+-0x8] ;  /* 0xfffff8080c087981 */ /* 0x000f64000c1e1900 */
[----:B------:R-:W-:Y:S02]  /*0500*/  FFMA R21, R25, R25, R20 ;  /* 0x0000001919157223 */ /* 0x000fe40000000014 */
[----:B------:R-:W5:Y:S02]  /*0510*/  LDG.E R25, desc[UR8][R12.64+-0x4] ;  /* 0xfffffc080c197981 */ /* 0x000f64000c1e1900 */
[----:B------:R-:W-:Y:S02]  /*0520*/  FFMA R21, R0, R0, R21 ;  /* 0x0000000000157223 */ /* 0x000fe40000000015 */
[----:B------:R-:W5:Y:S02]  /*0530*/  LDG.E R0, desc[UR8][R12.64] ;  /* 0x000000080c007981 */ /* 0x000f64000c1e1900 */
[----:B------:R-:W-:-:S02]  /*0540*/  FFMA R21, R24, R24, R21 ;  /* 0x0000001818157223 */ /* 0x000fc40000000015 */
        /* <DEDUP_REMOVED lines=11> */
[----:B------:R-:W-:Y:S01]  /*0600*/  FFMA R28, R3, R3, R2 ;  /* 0x00000003031c7223 */ /* 0x000fe20000000002 */
[----:B------:R-:W-:Y:S01]  /*0610*/  IADD3 R3, PT, PT, R11, 0x20, RZ ;  /* 0x000000200b037810 */ /* 0x000fe20007ffe0ff */
[----:B------:R-:W5:Y:S04]  /*0620*/  LDG.E R21, desc[UR8][R12.64+0x1c] ;  /* 0x00001c080c157981 */ /* 0x000f68000c1e1900 */
[----:B------:R-:W-:-:S04]  /*0630*/  IMAD.WIDE R2, R3, 0x4, R4 ;  /* 0x0000000403027825 */ /* 0x000fc800078e0204 */
[----:B------:R-:W-:Y:S02]  /*0640*/  FFMA R27, R19, R19, R28 ;  /* 0x00000013131b7223 */ /* 0x000fe4000000001c */
[----:B------:R-:W5:Y:S02]  /*0650*/  LDG.E R19, desc[UR8][R2.64+-0x20] ;  /* 0xffffe00802137981 */ /* 0x000f64000c1e1900 */
[----:B------:R-:W-:Y:S02]  /*0660*/  FFMA R28, R18, R18, R27 ;  /* 0x00000012121c7223 */ /* 0x000fe4000000001b */
[----:B------:R-:W5:Y:S02]  /*0670*/  LDG.E R18, desc[UR8][R2.64+-0x1c] ;  /* 0xffffe40802127981 */ /* 0x000f64000c1e1900 */
[----:B------:R-:W-:Y:S02]  /*0680*/  FFMA R27, R17, R17, R28 ;  /* 0x00000011111b7223 */ /* 0x000fe4000000001c */
[----:B------:R-:W5:Y:S02]  /*0690*/  LDG.E R17, desc[UR8][R2.64+-0x18] ;  /* 0xffffe80802117981 */ /* 0x000f64000c1e1900 */
[----:B------:R-:W-:-:S02]  /*06a0*/  FFMA R28, R16, R16, R27 ;  /* 0x00000010101c7223 */ /* 0x000fc4000000001b */
[----:B------:R-:W5:Y:S04]  /*06b0*/  LDG.E R16, desc[UR8][R2.64+-0x14] ;  /* 0xffffec0802107981 */ /* 0x000f68000c1e1900 */
[----:B------:R-:W5:Y:S04]  /*06c0*/  LDG.E R13, desc[UR8][R2.64+-0x8] ;  /* 0xfffff808020d7981 */ /* 0x000f68000c1e1900 */
[----:B------:R-:W5:Y:S01]  /*06d0*/  LDG.E R12, desc[UR8][R2.64+-0x4] ;  /* 0xfffffc08020c7981 */ /* 0x000f62000c1e1900 */
[----:B--2---:R-:W-:-:S03]  /*06e0*/  FFMA R27, R15, R15, R28 ;  /* 0x0000000f0f1b7223 */ /* 0x004fc6000000001c */
[----:B------:R-:W2:Y:S01]  /*06f0*/  LDG.E R15, desc[UR8][R2.64+-0x10] ;  /* 0xfffff008020f7981 */ /* 0x000ea2000c1e1900 */
[----:B---3--:R-:W-:-:S03]  /*0700*/  FFMA R27, R14, R14, R27 ;  /* 0x0000000e0e1b7223 */ /* 0x008fc6000000001b */
[----:B------:R-:W3:Y:S01]  /*0710*/  LDG.E R14, desc[UR8][R2.64+-0xc] ;  /* 0xfffff408020e7981 */ /* 0x000ee2000c1e1900 */
[----:B----4-:R-:W-:-:S03]  /*0720*/  FFMA R27, R26, R26, R27 ;  /* 0x0000001a1a1b7223 */ /* 0x010fc6000000001b */
[----:B------:R-:W4:Y:S01]  /*0730*/  LDG.E R26, desc[UR8][R2.64+0x1c] ;  /* 0x00001c08021a7981 */ /* 0x000f22000c1e1900 */
[----:B------:R-:W-:-:S03]  /*0740*/  FFMA R27, R10, R10, R27 ;  /* 0x0000000a0a1b7223 */ /* 0x000fc6000000001b */
[----:B------:R-:W4:Y:S01]  /*0750*/  LDG.E R10, desc[UR8][R2.64] ;  /* 0x00000008020a7981 */ /* 0x000f22000c1e1900 */
[----:B-----5:R-:W-:-:S04]  /*0760*/  FFMA R8, R8, R8, R27 ;  /* 0x0000000808087223 */ /* 0x020fc8000000001b */
[----:B------:R-:W-:Y:S02]  /*0770*/  FFMA R25, R25, R25, R8 ;  /* 0x0000001919197223 */ /* 0x000fe40000000008 */
        /* <DEDUP_REMOVED lines=12> */
[----:B------:R-:W-:-:S05]  /*0840*/  IADD3 R7, PT, PT, R11, 0x30, RZ ;  /* 0x000000300b077810 */ /* 0x000fca0007ffe0ff */
        /* <DEDUP_REMOVED lines=12> */
[----:B------:R-:W5:Y:S04]  /*0910*/  LDG.E R3, desc[UR8][R6.64+-0xc] ;  /* 0xfffff40806037981 */ /* 0x000f68000c1e1900 */
[----:B------:R-:W5:Y:S01]  /*0920*/  LDG.E R27, desc[UR8][R6.64+0x8] ;  /* 0x00000808061b7981 */ /* 0x000f62000c1e1900 */
[----:B--2---:R-:W-:-:S03]  /*0930*/  FFMA R17, R15, R15, R16 ;  /* 0x0000000f0f117223 */ /* 0x004fc60000000010 */
[----:B------:R-:W2:Y:S01]  /*0940*/  LDG.E R15, desc[UR8][R6.64+-0x8] ;  /* 0xfffff808060f7981 */ /* 0x000ea2000c1e1900 */
[----:B---3--:R-:W-:-:S03]  /*0950*/  FFMA R16, R14, R14, R17 ;  /* 0x0000000e0e107223 */ /* 0x008fc60000000011 */
[----:B------:R-:W3:Y:S01]  /*0960*/  LDG.E R14, desc[UR8][R6.64+-0x4] ;  /* 0xfffffc08060e7981 */ /* 0x000ee2000c1e1900 */
[----:B------:R-:W-:-:S03]  /*0970*/  FFMA R13, R13, R13, R16 ;  /* 0x0000000d0d0d7223 */ /* 0x000fc60000000010 */
[----:B------:R-:W3:Y:S04]  /*0980*/  LDG.E R16, desc[UR8][R6.64] ;  /* 0x0000000806107981 */ /* 0x000ee8000c1e1900 */
[----:B------:R-:W3:Y:S01]  /*0990*/  LDG.E R17, desc[UR8][R6.64+0x4] ;  /* 0x0000040806117981 */ /* 0x000ee2000c1e1900 */
[----:B------:R-:W-:-:S04]  /*09a0*/  FFMA R13, R12, R12, R13 ;  /* 0x0000000c0c0d7223 */ /* 0x000fc8000000000d */
[----:B----4-:R-:W-:Y:S02]  /*09b0*/  FFMA R13, R10, R10, R13 ;  /* 0x0000000a0a0d7223 */ /* 0x010fe4000000000d */
[----:B------:R-:W4:Y:S02]  /*09c0*/  LDG.E R10, desc[UR8][R6.64+0xc] ;  /* 0x00000c08060a7981 */ /* 0x000f24000c1e1900 */
[----:B-----5:R-:W-:Y:S02]  /*09d0*/  FFMA R13, R8, R8, R13 ;  /* 0x00000008080d7223 */ /* 0x020fe4000000000d */
[----:B------:R-:W5:Y:S02]  /*09e0*/  LDG.E R8, desc[UR8][R6.64+0x14] ;  /* 0x0000140806087981 */ /* 0x000f64000c1e1900 */
[----:B------:R-:W-:Y:S02]  /*09f0*/  FFMA R13, R0, R0, R13 ;  /* 0x00000000000d7223 */ /* 0x000fe4000000000d */
[----:B------:R-:W5:Y:S02]  /*0a00*/  LDG.E R0, desc[UR8][R6.64+0x10] ;  /* 0x0000100806007981 */ /* 0x000f64000c1e1900 */
[----:B------:R-:W-:-:S02]  /*0a10*/  FFMA R13, R20, R20, R13 ;  /* 0x00000014140d7223 */ /* 0x000fc4000000000d */
        /* <DEDUP_REMOVED lines=28> */
[----:B------:R-:W3:Y:S01]  /*0be0*/  LDG.E R16, desc[UR8][R12.64+0x8] ;  /* 0x000008080c107981 */ /* 0x000ee2000c1e1900 */
[----:B------:R-:W-:-:S03]  /*0bf0*/  FFMA R18, R17, R17, R18 ;  /* 0x0000001111127223 */ /* 0x000fc60000000012 */
[----:B------:R-:W3:Y:S01]  /*0c00*/  LDG.E R17, desc[UR8][R12.64+0xc] ;  /* 0x00000c080c117981 */ /* 0x000ee2000c1e1900 */
[----:B------:R-:W-:-:S03]  /*0c10*/  FFMA R27, R27, R27, R18 ;  /* 0x0000001b1b1b7223 */ /* 0x000fc60000000012 */
[----:B------:R-:W3:Y:S04]  /*0c20*/  LDG.E R18, desc[UR8][R12.64+0x10] ;  /* 0x000010080c127981 */ /* 0x000ee8000c1e1900 */
[----:B------:R-:W3:Y:S01]  /*0c30*/  LDG.E R19, desc[UR8][R12.64+0x14] ;  /* 0x000014080c137981 */ /* 0x000ee2000c1e1900 */
[----:B----4-:R-:W-:-:S03]  /*0c40*/  FFMA R27, R10, R10, R27 ;  /* 0x0000000a0a1b7223 */ /* 0x010fc6000000001b */
[----:B------:R-:W4:Y:S01]  /*0c50*/  LDG.E R10, desc[UR8][R12.64+0x18] ;  /* 0x000018080c0a7981 */ /* 0x000f22000c1e1900 */
        /* <DEDUP_REMOVED lines=12> */
[----:B------:R-:W-:-:S04]  /*0d20*/  UIADD3 UR4, UPT, UPT, UR4, 0x50, URZ ;  /* 0x0000005004047890 */ /* 0x000fc8000fffe0ff */
[----:B------:R-:W-:Y:S01]  /*0d30*/  UISETP.NE.AND UP0, UPT, UR4, 0x1000, UPT ;  /* 0x000010000400788c */ /* 0x000fe2000bf05270 */
[----:B------:R-:W-:Y:S01]  /*0d40*/  IADD3 R11, PT, PT, R11, 0x50, RZ ;  /* 0x000000500b0b7810 */ /* 0x000fe20007ffe0ff */
[----:B--2---:R-:W-:-:S04]  /*0d50*/  FFMA R15, R15, R15, R2 ;  /* 0x0000000f0f0f7223 */ /* 0x004fc80000000002 */
[----:B---3--:R-:W-:-:S04]  /*0d60*/  FFMA R15, R14, R14, R15 ;  /* 0x0000000e0e0f7223 */ /* 0x008fc8000000000f */
[----:B------:R-:W-:-:S04]  /*0d70*/  FFMA R16, R16, R16, R15 ;  /* 0x0000001010107223 */ /* 0x000fc8000000000f */
[----:B------:R-:W-:-:S04]  /*0d80*/  FFMA R17, R17, R17, R16 ;  /* 0x0000001111117223 */ /* 0x000fc80000000010 */
[----:B------:R-:W-:-:S04]  /*0d90*/  FFMA R18, R18, R18, R17 ;  /* 0x0000001212127223 */ /* 0x000fc80000000011 */
[----:B------:R-:W-:-:S04]  /*0da0*/  FFMA R19, R19, R19, R18 ;  /* 0x0000001313137223 */ /* 0x000fc80000000012 */
[----:B----4-:R-:W-:-:S04]  /*0db0*/  FFMA R19, R10, R10, R19 ;  /* 0x0000000a0a137223 */ /* 0x010fc80000000013 */
[----:B------:R-:W-:Y:S01]  /*0dc0*/  FFMA R26, R26, R26, R19 ;  /* 0x0000001a1a1a7223 */ /* 0x000fe20000000013 */
[----:B------:R-:W-:Y:S06]  /*0dd0*/  BRA.U UP0, `(.L_x_0) ;  /* 0xfffffff5004c7547 */ /* 0x000fec000b83ffff */
[----:B------:R-:W-:Y:S01]  /*0de0*/  HFMA2 R3, -RZ, RZ, 0.6875, 0 ;  /* 0x39800000ff037431 */ /* 0x000fe200000001ff */
[----:B------:R-:W-:Y:S04]  /*0df0*/  BSSY.RECONVERGENT B0, `(.L_x_1) ;  /* 0x000000d000007945 */ /* 0x000fe80003800200 */
[----:B------:R-:W-:-:S04]  /*0e00*/  FFMA R3, R26, R3, 9.9999997473787516356e-06 ;  /* 0x3727c5ac1a037423 */ /* 0x000fc80000000003 */
[----:B------:R0:W1:Y:S01]  /*0e10*/  MUFU.RSQ R2, R3 ;  /* 0x0000000300027308 */ /* 0x0000620000001400 */
[----:B------:R-:W-:-:S04]  /*0e20*/  IADD3 R0, PT, PT, R3, -0xd000000, RZ ;  /* 0xf300000003007810 */ /* 0x000fc80007ffe0ff */
[----:B------:R-:W-:-:S13]  /*0e30*/  ISETP.GT.U32.AND P0, PT, R0, 0x727fffff, PT ;  /* 0x727fffff0000780c */ /* 0x000fda0003f04070 */
[----:B01----:R-:W-:Y:S05]  /*0e40*/  @!P0 BRA `(.L_x_2) ;  /* 0x00000000000c8947 */ /* 0x003fea0003800000 */
[----:B------:R-:W-:-:S07]  /*0e50*/  MOV R10, 0xe70 ;  /* 0x00000e70000a7802 */ /* 0x000fce0000000f00 */
[----:B------:R-:W-:Y:S05]  /*0e60*/  CALL.REL.NOINC `($__internal_1_$__cuda_sm20_sqrt_rn_f32_slowpath) ;  /* 0x0000000800147944 */ /* 0x000fea0003c00000 */
[----:B------:R-:W-:Y:S05]  /*0e70*/  BRA `(.L_x_3) ;  /* 0x0000000000107947 */ /* 0x000fea0003800000 */
.L_x_2:
[----:B------:R-:W-:Y:S01]  /*0e80*/  FMUL.FTZ R0, R3, R2 ;  /* 0x0000000203007220 */ /* 0x000fe20000410000 */
[----:B------:R-:W-:-:S03]  /*0e90*/  FMUL.FTZ R2, R2, 0.5 ;  /* 0x3f00000002027820 */ /* 0x000fc60000410000 */
[----:B------:R-:W-:-:S04]  /*0ea0*/  FFMA R3, -R0, R0, R3 ;  /* 0x0000000000037223 */ /* 0x000fc80000000103 */
[----:B------:R-:W-:-:S07]  /*0eb0*/  FFMA R0, R3, R2, R0 ;  /* 0x0000000203007223 */ /* 0x000fce0000000000 */
.L_x_3:
[----:B------:R-:W-:Y:S05]  /*0ec0*/  BSYNC.RECONVERGENT B0 ;  /* 0x0000000000007941 */ /* 0x000fea0003800200 */
.L_x_1:
[----:B------:R-:W-:Y:S01]  /*0ed0*/  IADD3 R2, PT, PT, R0, 0x1800000, RZ ;  /* 0x0180000000027810 */ /* 0x000fe20007ffe0ff */
[----:B------:R-:W-:Y:S03]  /*0ee0*/  BSSY.RECONVERGENT B0, `(.L_x_4) ;  /* 0x000000c000007945 */ /* 0x000fe60003800200 */
[----:B------:R-:W-:-:S04]  /*0ef0*/  LOP3.LUT R2, R2, 0x7f800000, RZ, 0xc0, !PT ;  /* 0x7f80000002027812 */ /* 0x000fc800078ec0ff */
[----:B------:R-:W-:-:S13]  /*0f00*/  ISETP.GT.U32.AND P0, PT, R2, 0x1ffffff, PT ;  /* 0x01ffffff0200780c */ /* 0x000fda0003f04070 */
[----:B------:R-:W-:Y:S05]  /*0f10*/  @P0 BRA `(.L_x_5) ;  /* 0x0000000000100947 */ /* 0x000fea0003800000 */
[----:B------:R-:W-:-:S07]  /*0f20*/  MOV R6, 0xf40 ;  /* 0x00000f4000067802 */ /* 0x000fce0000000f00 */
[----:B------:R-:W-:Y:S05]  /*0f30*/  CALL.REL.NOINC `($__internal_0_$__cuda_sm20_rcp_rn_f32_slowpath) ;  /* 0x0000000400107944 */ /* 0x000fea0003c00000 */
[----:B------:R-:W-:Y:S01]  /*0f40*/  MOV R0, R3 ;  /* 0x0000000300007202 */ /* 0x000fe20000000f00 */
[----:B------:R-:W-:Y:S06]  /*0f50*/  BRA `(.L_x_6) ;  /* 0x0000000000107947 */ /* 0x000fec0003800000 */
.L_x_5:
[----:B------:R-:W0:Y:S02]  /*0f60*/  MUFU.RCP R3, R0 ;  /* 0x0000000000037308 */ /* 0x000e240000001000 */
[----:B0-----:R-:W-:-:S04]  /*0f70*/  FFMA R2, R3, R0, -1 ;  /* 0xbf80000003027423 */ /* 0x001fc80000000000 */
[----:B------:R-:W-:-:S04]  /*0f80*/  FADD.FTZ R2, -R2, -RZ ;  /* 0x800000ff02027221 */ /* 0x000fc80000010100 */
[----:B------:R-:W-:-:S07]  /*0f90*/  FFMA R0, R3, R2, R3 ;  /* 0x0000000203007223 */ /* 0x000fce0000000003 */
.L_x_6:
[----:B------:R-:W-:Y:S05]  /*0fa0*/  BSYNC.RECONVERGENT B0 ;  /* 0x0000000000007941 */ /* 0x000fea0003800200 */
.L_x_4:
[----:B------:R-:W0:Y:S01]  /*0fb0*/  LDCU.64 UR6, c[0x0][0x388] ;  /* 0x00007100ff0677ac */ /* 0x000e220008000a00 */
[----:B------:R-:W-:Y:S01]  /*0fc0*/  UMOV UR4, URZ ;  /* 0x000000ff00047c82 */ /* 0x000fe20008000000 */
[----:B0-----:R-:W-:-:S04]  /*0fd0*/  UIADD3 UR5, UP0, UPT, UR6, 0x20, URZ ;  /* 0x0000002006057890 */ /* 0x001fc8000ff1e0ff */
[----:B------:R-:W-:-:S12]  /*0fe0*/  UIADD3.X UR6, UPT, UPT, URZ, UR7, URZ, UP0, !UPT ;  /* 0x00000007ff067290 */ /* 0x000fd800087fe4ff */
.L_x_7:
[----:B------:R-:W-:-:S05]  /*0ff0*/  IMAD.WIDE R2, R9, 0x4, R4 ;  /* 0x0000000409027825 */ /* 0x000fca00078e0204 */
[----:B-1----:R-:W2:Y:S01]  /*1000*/  LDG.E R11, desc[UR8][R2.64+-0x20] ;  /* 0xffffe008020b7981 */ /* 0x002ea2000c1e1900 */
[----:B------:R-:W-:Y:S02]  /*1010*/  MOV R6, UR5 ;  /* 0x0000000500067c02 */ /* 0x000fe40008000f00 */
[----:B------:R-:W-:-:S03]  /*1020*/  MOV R7, UR6 ;  /* 0x0000000600077c02 */ /* 0x000fc60008000f00 */
[----:B------:R-:W-:-:S04]  /*1030*/  IMAD.WIDE R6, R9, 0x4, R6 ;  /* 0x0000000409067825 */ /* 0x000fc800078e0206 */
[----:B--2---:R-:W-:-:S05]  /*1040*/  FMUL R11, R11, R0 ;  /* 0x000000000b0b7220 */ /* 0x004fca0000400000 */
[----:B------:R0:W-:Y:S04]  /*1050*/  STG.E desc[UR8][R6.64+-0x20], R11 ;  /* 0xffffe00b06007986 */ /* 0x0001e8000c101908 */
[----:B------:R-:W2:Y:S02]  /*1060*/  LDG.E R13, desc[UR8][R2.64+-0x1c] ;  /* 0xffffe408020d7981 */ /* 0x000ea4000c1e1900 */
[----:B--2---:R-:W-:-:S05]  /*1070*/  FMUL R13, R13, R0 ;  /* 0x000000000d0d7220 */ /* 0x004fca0000400000 */
[----:B------:R1:W-:Y:S04]  /*1080*/  STG.E desc[UR8][R6.64+-0x1c], R13 ;  /* 0xffffe40d06007986 */ /* 0x0003e8000c101908 */
[----:B------:R-:W2:Y:S02]  /*1090*/  LDG.E R15, desc[UR8][R2.64+-0x18] ;  /* 0xffffe808020f7981 */ /* 0x000ea4000c1e1900 */
[----:B--2---:R-:W-:-:S05]  /*10a0*/  FMUL R15, R15, R0 ;  /* 0x000000000f0f7220 */ /* 0x004fca0000400000 */
[----:B------:R2:W-:Y:S04]  /*10b0*/  STG.E desc[UR8][R6.64+-0x18], R15 ;  /* 0xffffe80f06007986 */ /* 0x0005e8000c101908 */
[----:B------:R-:W3:Y:S02]  /*10c0*/  LDG.E R17, desc[UR8][R2.64+-0x14] ;  /* 0xffffec0802117981 */ /* 0x000ee4000c1e1900 */
[----:B---3--:R-:W-:-:S05]  /*10d0*/  FMUL R17, R17, R0 ;  /* 0x0000000011117220 */ /* 0x008fca0000400000 */
[----:B------:R3:W-:Y:S04]  /*10e0*/  STG.E desc[UR8][R6.64+-0x14], R17 ;  /* 0xffffec1106007986 */ /* 0x0007e8000c101908 */
[----:B------:R-:W4:Y:S02]  /*10f0*/  LDG.E R19, desc[UR8][R2.64+-0x10] ;  /* 0xfffff00802137981 */ /* 0x000f24000c1e1900 */
[----:B----4-:R-:W-:-:S05]  /*1100*/  FMUL R19, R19, R0 ;  /* 0x0000000013137220 */ /* 0x010fca0000400000 */
[----:B------:R4:W-:Y:S04]  /*1110*/  STG.E desc[UR8][R6.64+-0x10], R19 ;  /* 0xfffff01306007986 */ /* 0x0009e8000c101908 */
[----:B0-----:R-:W5:Y:S02]  /*1120*/  LDG.E R11, desc[UR8][R2.64+-0xc] ;  /* 0xfffff408020b7981 */ /* 0x001f64000c1e1900 */
[----:B-----5:R-:W-:-:S05]  /*1130*/  FMUL R11, R11, R0 ;  /* 0x000000000b0b7220 */ /* 0x020fca0000400000 */
[----:B------:R0:W-:Y:S04]  /*1140*/  STG.E desc[UR8][R6.64+-0xc], R11 ;  /* 0xfffff40b06007986 */ /* 0x0001e8000c101908 */
[----:B-1----:R-:W5:Y:S02]  /*1150*/  LDG.E R13, desc[UR8][R2.64+-0x8] ;  /* 0xfffff808020d7981 */ /* 0x002f64000c1e1900 */
[----:B-----5:R-:W-:-:S05]  /*1160*/  FMUL R13, R13, R0 ;  /* 0x000000000d0d7220 */ /* 0x020fca0000400000 */
[----:B------:R1:W-:Y:S04]  /*1170*/  STG.E desc[UR8][R6.64+-0x8], R13 ;  /* 0xfffff80d06007986 */ /* 0x0003e8000c101908 */
[----:B--2---:R-:W2:Y:S02]  /*1180*/  LDG.E R15, desc[UR8][R2.64+-0x4] ;  /* 0xfffffc08020f7981 */ /* 0x004ea4000c1e1900 */
[----:B--2---:R-:W-:-:S05]  /*1190*/  FMUL R15, R15, R0 ;  /* 0x000000000f0f7220 */ /* 0x004fca0000400000 */
[----:B------:R2:W-:Y:S04]  /*11a0*/  STG.E desc[UR8][R6.64+-0x4], R15 ;  /* 0xfffffc0f06007986 */ /* 0x0005e8000c101908 */
[----:B---3--:R-:W3:Y:S02]  /*11b0*/  LDG.E R17, desc[UR8][R2.64] ;  /* 0x0000000802117981 */ /* 0x008ee4000c1e1900 */
[----:B---3--:R-:W-:-:S05]  /*11c0*/  FMUL R17, R17, R0 ;  /* 0x0000000011117220 */ /* 0x008fca0000400000 */
[----:B------:R3:W-:Y:S04]  /*11d0*/  STG.E desc[UR8][R6.64], R17 ;  /* 0x0000001106007986 */ /* 0x0007e8000c101908 */
[----:B----4-:R-:W4:Y:S02]  /*11e0*/  LDG.E R19, desc[UR8][R2.64+0x4] ;  /* 0x0000040802137981 */ /* 0x010f24000c1e1900 */
        /* <DEDUP_REMOVED lines=11> */
[----:B---3--:R-:W2:Y:S02]  /*12a0*/  LDG.E R17, desc[UR8][R2.64+0x14] ;  /* 0x0000140802117981 */ /* 0x008ea4000c1e1900 */
[----:B--2---:R-:W-:-:S05]  /*12b0*/  FMUL R17, R17, R0 ;  /* 0x0000000011117220 */ /* 0x004fca0000400000 */
[----:B------:R1:W-:Y:S04]  /*12c0*/  STG.E desc[UR8][R6.64+0x14], R17 ;  /* 0x0000141106007986 */ /* 0x0003e8000c101908 */
[----:B----4-:R-:W2:Y:S02]  /*12d0*/  LDG.E R19, desc[UR8][R2.64+0x18] ;  /* 0x0000180802137981 */ /* 0x010ea4000c1e1900 */
[----:B--2---:R-:W-:-:S05]  /*12e0*/  FMUL R19, R19, R0 ;  /* 0x0000000013137220 */ /* 0x004fca0000400000 */
[----:B------:R1:W-:Y:S04]  /*12f0*/  STG.E desc[UR8][R6.64+0x18], R19 ;  /* 0x0000181306007986 */ /* 0x0003e8000c101908 */
[----:B0-----:R-:W2:Y:S01]  /*1300*/  LDG.E R11, desc[UR8][R2.64+0x1c] ;  /* 0x00001c08020b7981 */ /* 0x001ea2000c1e1900 */
[----:B------:R-:W-:Y:S01]  /*1310*/  UIADD3 UR4, UPT, UPT, UR4, 0x10, URZ ;  /* 0x0000001004047890 */ /* 0x000fe2000fffe0ff */
[----:B------:R-:W-:-:S03]  /*1320*/  IADD3 R9, PT, PT, R9, 0x10, RZ ;  /* 0x0000001009097810 */ /* 0x000fc60007ffe0ff */
[----:B------:R-:W-:Y:S01]  /*1330*/  UISETP.NE.AND UP0, UPT, UR4, 0x1000, UPT ;  /* 0x000010000400788c */ /* 0x000fe2000bf05270 */
[----:B--2---:R-:W-:-:S05]  /*1340*/  FMUL R11, R11, R0 ;  /* 0x000000000b0b7220 */ /* 0x004fca0000400000 */
[----:B------:R1:W-:Y:S03]  /*1350*/  STG.E desc[UR8][R6.64+0x1c], R11 ;  /* 0x00001c0b06007986 */ /* 0x0003e6000c101908 */
[----:B------:R-:W-:Y:S05]  /*1360*/  BRA.U UP0, `(.L_x_7) ;  /* 0xfffffffd00207547 */ /* 0x000fea000b83ffff */
[----:B------:R-:W-:Y:S05]  /*1370*/  EXIT ;  /* 0x000000000000794d */ /* 0x000fea0003800000 */
        .weak           $__internal_0_$__cuda_sm20_rcp_rn_f32_slowpath
        .type           $__internal_0_$__cuda_sm20_rcp_rn_f32_slowpath,@function
        .size           $__internal_0_$__cuda_sm20_rcp_rn_f32_slowpath,($__internal_1_$__cuda_sm20_sqrt_rn_f32_slowpath - $__internal_0_$__cuda_sm20_rcp_rn_f32_slowpath)
$__internal_0_$__cuda_sm20_rcp_rn_f32_slowpath:
[----:B------:R-:W-:Y:S01]  /*1380*/  SHF.L.U32 R2, R0, 0x1, RZ ;  /* 0x0000000100027819 */ /* 0x000fe200000006ff */
[----:B------:R-:W-:Y:S03]  /*1390*/  BSSY.RECONVERGENT B1, `(.L_x_8) ;  /* 0x0000030000017945 */ /* 0x000fe60003800200 */
[----:B------:R-:W-:-:S04]  /*13a0*/  SHF.R.U32.HI R11, RZ, 0x18, R2 ;  /* 0x00000018ff0b7819 */ /* 0x000fc80000011602 */
[----:B------:R-:W-:-:S13]  /*13b0*/  ISETP.NE.U32.AND P0, PT, R11, RZ, PT ;  /* 0x000000ff0b00720c */ /* 0x000fda0003f05070 */
[----:B------:R-:W-:Y:S05]  /*13c0*/  @P0 BRA `(.L_x_9) ;  /* 0x0000000000280947 */ /* 0x000fea0003800000 */
[----:B------:R-:W-:-:S04]  /*13d0*/  SHF.L.U32 R2, R0, 0x1, RZ ;  /* 0x0000000100027819 */ /* 0x000fc800000006ff */
[----:B------:R-:W-:-:S13]  /*13e0*/  ISETP.NE.AND P0, PT, R2, RZ, PT ;  /* 0x000000ff0200720c */ /* 0x000fda0003f05270 */
[----:B------:R-:W-:Y:S01]  /*13f0*/  @P0 FFMA R7, R0, 1.84467440737095516160e+19, RZ ;  /* 0x5f80000000070823 */ /* 0x000fe200000000ff */
[----:B------:R-:W-:Y:S08]  /*1400*/  @!P0 MUFU.RCP R3, R0 ;  /* 0x0000000000038308 */ /* 0x000ff00000001000 */
[----:B------:R-:W0:Y:S02]  /*1410*/  @P0 MUFU.RCP R2, R7 ;  /* 0x0000000700020308 */ /* 0x000e240000001000 */
[----:B0-----:R-:W-:-:S04]  /*1420*/  @P0 FFMA R8, R7, R2, -1 ;  /* 0xbf80000007080423 */ /* 0x001fc80000000002 */
[----:B------:R-:W-:-:S04]  /*1430*/  @P0 FADD.FTZ R11, -R8, -RZ ;  /* 0x800000ff080b0221 */ /* 0x000fc80000010100 */
[----:B------:R-:W-:-:S04]  /*1440*/  @P0 FFMA R2, R2, R11, R2 ;  /* 0x0000000b02020223 */ /* 0x000fc80000000002 */
[----:B------:R-:W-:Y:S01]  /*1450*/  @P0 FFMA R3, R2, 1.84467440737095516160e+19, RZ ;  /* 0x5f80000002030823 */ /* 0x000fe200000000ff */
[----:B------:R-:W-:Y:S06]  /*1460*/  BRA `(.L_x_10) ;  /* 0x0000000000887947 */ /* 0x000fec0003800000 */
.L_x_9:
[----:B------:R-:W-:-:S04]  /*1470*/  IADD3 R13, PT, PT, R11, -0xfd, RZ ;  /* 0xffffff030b0d7810 */ /* 0x000fc80007ffe0ff */
[----:B------:R-:W-:-:S13]  /*1480*/  ISETP.GT.U32.AND P0, PT, R13, 0x1, PT ;  /* 0x000000010d00780c */ /* 0x000fda0003f04070 */
[----:B------:R-:W-:Y:S05]  /*1490*/  @P0 BRA `(.L_x_11) ;  /* 0x0000000000780947 */ /* 0x000fea0003800000 */
[----:B------:R-:W-:Y:S01]  /*14a0*/  LOP3.LUT R2, R0, 0x7fffff, RZ, 0xc0, !PT ;  /* 0x007fffff00027812 */ /* 0x000fe200078ec0ff */
[----:B------:R-:W-:-:S03]  /*14b0*/  HFMA2 R10, -RZ, RZ, 0, 1.78813934326171875e-07 ;  /* 0x00000003ff0a7431 */ /* 0x000fc600000001ff */
[----:B------:R-:W-:-:S04]  /*14c0*/  LOP3.LUT R2, R2, 0x3f800000, RZ, 0xfc, !PT ;  /* 0x3f80000002027812 */ /* 0x000fc800078efcff */
[----:B------:R-:W0:Y:S01]  /*14d0*/  MUFU.RCP R3, R2 ;  /* 0x0000000200037308 */ /* 0x000e220000001000 */
[----:B------:R-:W-:Y:S01]  /*14e0*/  SHF.L.U32 R10, R10, R13, RZ ;  /* 0x0000000d0a0a7219 */ /* 0x000fe200000006ff */
[----:B0-----:R-:W-:-:S04]  /*14f0*/  FFMA R7, R2, R3, -1 ;  /* 0xbf80000002077423 */ /* 0x001fc80000000003 */
[----:B------:R-:W-:-:S04]  /*1500*/  FADD.FTZ R8, -R7, -RZ ;  /* 0x800000ff07087221 */ /* 0x000fc80000010100 */
[CCC-:B------:R-:W-:Y:S01]  /*1510*/  FFMA.RM R7, R3.reuse, R8.reuse, R3.reuse ;  /* 0x0000000803077223 */ /* 0x1c0fe20000004003 */
[----:B------:R-:W-:-:S04]  /*1520*/  FFMA.RP R8, R3, R8, R3 ;  /* 0x0000000803087223 */ /* 0x000fc80000008003 */
[C---:B------:R-:W-:Y:S02]  /*1530*/  LOP3.LUT R3, R7.reuse, 0x7fffff, RZ, 0xc0, !PT ;  /* 0x007fffff07037812 */ /* 0x040fe400078ec0ff */
[----:B------:R-:W-:Y:S02]  /*1540*/  FSETP.NEU.FTZ.AND P0, PT, R7, R8, PT ;  /* 0x000000080700720b */ /* 0x000fe40003f1d000 */
[----:B------:R-:W-:Y:S02]  /*1550*/  LOP3.LUT R3, R3, 0x800000, RZ, 0xfc, !PT ;  /* 0x0080000003037812 */ /* 0x000fe400078efcff */
[----:B------:R-:W-:Y:S02]  /*1560*/  SEL R7, RZ, 0xffffffff, !P0 ;  /* 0xffffffffff077807 */ /* 0x000fe40004000000 */
[----:B------:R-:W-:Y:S02]  /*1570*/  LOP3.LUT R10, R10, R3, RZ, 0xc0, !PT ;  /* 0x000000030a0a7212 */ /* 0x000fe400078ec0ff */
[----:B------:R-:W-:-:S02]  /*1580*/  IADD3 R2, PT, PT, -R7, RZ, RZ ;  /* 0x000000ff07027210 */ /* 0x000fc40007ffe1ff */
[-C--:B------:R-:W-:Y:S02]  /*1590*/  SHF.R.U32.HI R10, RZ, R13.reuse, R10 ;  /* 0x0000000dff0a7219 */ /* 0x080fe4000001160a */
[----:B------:R-:W-:Y:S02]  /*15a0*/  LOP3.LUT P1, RZ, R2, R13, R3, 0xf8, !PT ;  /* 0x0000000d02ff7212 */ /* 0x000fe4000782f803 */
[C---:B------:R-:W-:Y:S02]  /*15b0*/  LOP3.LUT P0, RZ, R10.reuse, 0x1, RZ, 0xc0, !PT ;  /* 0x000000010aff7812 */ /* 0x040fe4000780c0ff */
[----:B------:R-:W-:-:S04]  /*15c0*/  LOP3.LUT P2, RZ, R10, 0x2, RZ, 0xc0, !PT ;  /* 0x000000020aff7812 */ /* 0x000fc8000784c0ff */
[----:B------:R-:W-:Y:S02]  /*15d0*/  PLOP3.LUT P0, PT, P0, P1, P2, 0xe0, 0x0 ;  /* 0x000000000000781c */ /* 0x000fe40000703c20 */
[----:B------:R-:W-:Y:S02]  /*15e0*/  LOP3.LUT P1, RZ, R0, 0x7fffff, RZ, 0xc0, !PT ;  /* 0x007fffff00ff7812 */ /* 0x000fe4000782c0ff */
[----:B------:R-:W-:-:S04]  /*15f0*/  SEL R2, RZ, 0x1, !P0 ;  /* 0x00000001ff027807 */ /* 0x000fc80004000000 */
[----:B------:R-:W-:-:S04]  /*1600*/  IADD3 R2, PT, PT, -R2, RZ, RZ ;  /* 0x000000ff02027210 */ /* 0x000fc80007ffe1ff */
[----:B------:R-:W-:Y:S02]  /*1610*/  ISETP.GE.AND P0, PT, R2, RZ, PT ;  /* 0x000000ff0200720c */ /* 0x000fe40003f06270 */
[----:B------:R-:W-:-:S04]  /*1620*/  IADD3 R2, PT, PT, R11, -0xfc, RZ ;  /* 0xffffff040b027810 */ /* 0x000fc80007ffe0ff */
[----:B------:R-:W-:-:S07]  /*1630*/  SHF.R.U32.HI R3, RZ, R2, R3 ;  /* 0x00000002ff037219 */ /* 0x000fce0000011603 */
[----:B------:R-:W-:-:S04]  /*1640*/  @!P0 IADD3 R3, PT, PT, R3, 0x1, RZ ;  /* 0x0000000103038810 */ /* 0x000fc80007ffe0ff */
[----:B------:R-:W-:-:S04]  /*1650*/  @!P1 SHF.L.U32 R3, R3, 0x1, RZ ;  /* 0x0000000103039819 */ /* 0x000fc800000006ff */
[----:B------:R-:W-:Y:S01]  /*1660*/  LOP3.LUT R3, R3, 0x80000000, R0, 0xf8, !PT ;  /* 0x8000000003037812 */ /* 0x000fe200078ef800 */
[----:B------:R-:W-:Y:S06]  /*1670*/  BRA `(.L_x_10) ;  /* 0x0000000000047947 */ /* 0x000fec0003800000 */
.L_x_11:
[----:B------:R0:W1:Y:S02]  /*1680*/  MUFU.RCP R3, R0 ;  /* 0x0000000000037308 */ /* 0x0000640000001000 */
.L_x_10:
[----:B------:R-:W-:Y:S05]  /*1690*/  BSYNC.RECONVERGENT B1 ;  /* 0x0000000000017941 */ /* 0x000fea0003800200 */
.L_x_8:
[----:B------:R-:W-:-:S04]  /*16a0*/  MOV R7, 0x0 ;  /* 0x0000000000077802 */ /* 0x000fc80000000f00 */
[----:B01----:R-:W-:Y:S05]  /*16b0*/  RET.REL.NODEC R6 `(_Z7rmsnormPfS_) ;  /* 0xffffffe806507950 */ /* 0x003fea0003c3ffff */
        .weak           $__internal_1_$__cuda_sm20_sqrt_rn_f32_slowpath
        .type           $__internal_1_$__cuda_sm20_sqrt_rn_f32_slowpath,@function
        .size           $__internal_1_$__cuda_sm20_sqrt_rn_f32_slowpath,(.L_x_15 - $__internal_1_$__cuda_sm20_sqrt_rn_f32_slowpath)
$__internal_1_$__cuda_sm20_sqrt_rn_f32_slowpath:
[----:B------:R-:W-:-:S13]  /*16c0*/  LOP3.LUT P0, RZ, R3, 0x7fffffff, RZ, 0xc0, !PT ;  /* 0x7fffffff03ff7812 */ /* 0x000fda000780c0ff */
[----:B------:R-:W-:Y:S01]  /*16d0*/  @!P0 MOV R2, R3 ;  /* 0x0000000300028202 */ /* 0x000fe20000000f00 */
[----:B------:R-:W-:Y:S06]  /*16e0*/  @!P0 BRA `(.L_x_12) ;  /* 0x0000000000448947 */ /* 0x000fec0003800000 */
[----:B------:R-:W-:Y:S02]  /*16f0*/  FSETP.GEU.FTZ.AND P0, PT, R3, RZ, PT ;  /* 0x000000ff0300720b */ /* 0x000fe40003f1e000 */
[----:B------:R-:W-:-:S11]  /*1700*/  MOV R0, R3 ;  /* 0x0000000300007202 */ /* 0x000fd60000000f00 */
[----:B------:R-:W-:Y:S01]  /*1710*/  @!P0 MOV R2, 0x7fffffff ;  /* 0x7fffffff00028802 */ /* 0x000fe20000000f00 */
[----:B------:R-:W-:Y:S06]  /*1720*/  @!P0 BRA `(.L_x_12) ;  /* 0x0000000000348947 */ /* 0x000fec0003800000 */
[----:B------:R-:W-:-:S13]  /*1730*/  FSETP.GTU.FTZ.AND P0, PT, |R0|, +INF , PT ;  /* 0x7f8000000000780b */ /* 0x000fda0003f1c200 */
[----:B------:R-:W-:Y:S01]  /*1740*/  @P0 FADD.FTZ R2, R0, 1 ;  /* 0x3f80000000020421 */ /* 0x000fe20000010000 */
[----:B------:R-:W-:Y:S06]  /*1750*/  @P0 BRA `(.L_x_12) ;  /* 0x0000000000280947 */ /* 0x000fec0003800000 */
[----:B------:R-:W-:-:S13]  /*1760*/  FSETP.NEU.FTZ.AND P0, PT, |R0|, +INF , PT ;  /* 0x7f8000000000780b */ /* 0x000fda0003f1d200 */
[----:B------:R-:W-:-:S04]  /*1770*/  @P0 FFMA R3, R0, 1.84467440737095516160e+19, RZ ;  /* 0x5f80000000030823 */ /* 0x000fc800000000ff */
[----:B------:R-:W0:Y:S02]  /*1780*/  @P0 MUFU.RSQ R2, R3 ;  /* 0x0000000300020308 */ /* 0x000e240000001400 */
[----:B0-----:R-:W-:Y:S01]  /*1790*/  @P0 FMUL.FTZ R6, R3, R2 ;  /* 0x0000000203060220 */ /* 0x001fe20000410000 */
[----:B------:R-:W-:Y:S01]  /*17a0*/  @P0 FMUL.FTZ R8, R2, 0.5 ;  /* 0x3f00000002080820 */ /* 0x000fe20000410000 */
[----:B------:R-:W-:Y:S02]  /*17b0*/  @!P0 MOV R2, R0 ;  /* 0x0000000000028202 */ /* 0x000fe40000000f00 */
[----:B------:R-:W-:-:S04]  /*17c0*/  @P0 FADD.FTZ R7, -R6, -RZ ;  /* 0x800000ff06070221 */ /* 0x000fc80000010100 */
[----:B------:R-:W-:-:S04]  /*17d0*/  @P0 FFMA R7, R6, R7, R3 ;  /* 0x0000000706070223 */ /* 0x000fc80000000003 */
[----:B------:R-:W-:-:S04]  /*17e0*/  @P0 FFMA R7, R7, R8, R6 ;  /* 0x0000000807070223 */ /* 0x000fc80000000006 */
[----:B------:R-:W-:-:S07]  /*17f0*/  @P0 FMUL.FTZ R2, R7, 2.3283064365386962891e-10 ;  /* 0x2f80000007020820 */ /* 0x000fce0000410000 */
.L_x_12:
[----:B------:R-:W-:Y:S01]  /*1800*/  HFMA2 R3, -RZ, RZ, 0, 0 ;  /* 0x00000000ff037431 */ /* 0x000fe200000001ff */
[----:B------:R-:W-:Y:S02]  /*1810*/  MOV R0, R2 ;  /* 0x0000000200007202 */ /* 0x000fe40000000f00 */
[----:B------:R-:W-:-:S04]  /*1820*/  MOV R2, R10 ;  /* 0x0000000a00027202 */ /* 0x000fc80000000f00 */
[----:B------:R-:W-:Y:S05]  /*1830*/  RET.REL.NODEC R2 `(_Z7rmsnormPfS_) ;  /* 0xffffffe402f07950 */ /* 0x000fea0003c3ffff */
.L_x_13:
[----:B------:R-:W-:-:S00]  /*1840*/  BRA `(.L_x_13) ;  /* 0xfffffffc00fc7947 */ /* 0x000fc0000383ffff */
[----:B------:R-:W-:-:S00]  /*1850*/  NOP ;  /* 0x0000000000007918 */ /* 0x000fc00000000000 */
        /* <DEDUP_REMOVED lines=10> */
.L_x_15:


//--------------------- .nv.shared.reserved.0     --------------------------
	.section	.nv.shared.reserved.0,"aw",@nobits
	.weak		__nv_reservedSMEM_offset_0_alias
	.size		__nv_reservedSMEM_offset_0_alias, 0, 64
	.other		__nv_reservedSMEM_offset_0_alias,@"STO_CUDA_RESERVED_SHARED STV_DEFAULT"
__nv_reservedSMEM_offset_0_alias:
	.zero		0
	.zero		64


//--------------------- .nv.constant0._Z7rmsnormPfS_ --------------------------
	.section	.nv.constant0._Z7rmsnormPfS_,"a",@progbits
	.sectionflags	@""
	.align	4
.nv.constant0._Z7rmsnormPfS_:
	.zero		912


//--------------------- SYMBOLS --------------------------

	.type		.nv.reservedSmem.offset0,@object
	.size		.nv.reservedSmem.offset0,0x4
